//
// Generated by NVIDIA NVVM Compiler
//
// Compiler Build ID: CL-36424714
// Cuda compilation tools, release 13.0, V13.0.88
// Based on NVVM 20.0.0
//

.version 9.0
.target sm_100
.address_size 64

	// .globl	_Z12parallel_addiPiS_S_

.visible .entry _Z12parallel_addiPiS_S_(
	.param .u32 _Z12parallel_addiPiS_S__param_0,
	.param .u64 .ptr .align 1 _Z12parallel_addiPiS_S__param_1,
	.param .u64 .ptr .align 1 _Z12parallel_addiPiS_S__param_2,
	.param .u64 .ptr .align 1 _Z12parallel_addiPiS_S__param_3
)
{
	.reg .pred 	%p<2>;
	.reg .b32 	%r<9>;
	.reg .b64 	%rd<11>;

	ld.param.u32 	%r2, [_Z12parallel_addiPiS_S__param_0];
	ld.param.u64 	%rd1, [_Z12parallel_addiPiS_S__param_1];
	ld.param.u64 	%rd2, [_Z12parallel_addiPiS_S__param_2];
	ld.param.u64 	%rd3, [_Z12parallel_addiPiS_S__param_3];
	mov.u32 	%r3, %ctaid.x;
	mov.u32 	%r4, %ntid.x;
	mov.u32 	%r5, %tid.x;
	mad.lo.s32 	%r1, %r3, %r4, %r5;
	setp.ge.s32 	%p1, %r1, %r2;
	@%p1 bra 	$L__BB0_2;
	cvta.to.global.u64 	%rd4, %rd1;
	cvta.to.global.u64 	%rd5, %rd2;
	cvta.to.global.u64 	%rd6, %rd3;
	mul.wide.s32 	%rd7, %r1, 4;
	add.s64 	%rd8, %rd4, %rd7;
	ld.global.u32 	%r6, [%rd8];
	add.s64 	%rd9, %rd5, %rd7;
	ld.global.u32 	%r7, [%rd9];
	add.s32 	%r8, %r7, %r6;
	add.s64 	%rd10, %rd6, %rd7;
	st.global.u32 	[%rd10], %r8;
$L__BB0_2:
	ret;

}
	// .globl	_Z23parallel_scalar_productiPiS_S_
.visible .entry _Z23parallel_scalar_productiPiS_S_(
	.param .u32 _Z23parallel_scalar_productiPiS_S__param_0,
	.param .u64 .ptr .align 1 _Z23parallel_scalar_productiPiS_S__param_1,
	.param .u64 .ptr .align 1 _Z23parallel_scalar_productiPiS_S__param_2,
	.param .u64 .ptr .align 1 _Z23parallel_scalar_productiPiS_S__param_3
)
{
	.reg .pred 	%p<2>;
	.reg .b32 	%r<10>;
	.reg .b64 	%rd<10>;

	ld.param.u32 	%r2, [_Z23parallel_scalar_productiPiS_S__param_0];
	ld.param.u64 	%rd1, [_Z23parallel_scalar_productiPiS_S__param_1];
	ld.param.u64 	%rd2, [_Z23parallel_scalar_productiPiS_S__param_2];
	ld.param.u64 	%rd3, [_Z23parallel_scalar_productiPiS_S__param_3];
	mov.u32 	%r3, %ctaid.x;
	mov.u32 	%r4, %ntid.x;
	mov.u32 	%r5, %tid.x;
	mad.lo.s32 	%r1, %r3, %r4, %r5;
	setp.ge.s32 	%p1, %r1, %r2;
	@%p1 bra 	$L__BB1_2;
	cvta.to.global.u64 	%rd4, %rd1;
	cvta.to.global.u64 	%rd5, %rd2;
	cvta.to.global.u64 	%rd6, %rd3;
	mul.wide.s32 	%rd7, %r1, 4;
	add.s64 	%rd8, %rd4, %rd7;
	ld.global.u32 	%r6, [%rd8];
	add.s64 	%rd9, %rd5, %rd7;
	ld.global.u32 	%r7, [%rd9];
	mul.lo.s32 	%r8, %r7, %r6;
	atom.global.add.u32 	%r9, [%rd6], %r8;
$L__BB1_2:
	ret;

}


// ===== COMPILED SASS (sm_100) =====

	.target	sm_100

	.elftype	@"ET_EXEC"


//--------------------- .note.nv.tkinfo           --------------------------
	.section	.note.nv.tkinfo,"",@"SHT_NOTE"
	.sectionflags	@"SHF_NOTE_NV_TKINFO"
	.tkinfo
        /*0018*/ 	.word	0x00000002
        /*0030*/ 	.string	""
        /*0030*/ 	.string	"ptxas"
        /*0030*/ 	.string	"Cuda compilation tools, release 13.0, V13.0.88"
        /*0030*/ 	.string	"Build cuda_13.0.r13.0/compiler.36424714_0"
        /*0030*/ 	.string	"-arch sm_100 -m 64 "



//--------------------- .note.nv.cuinfo           --------------------------
	.section	.note.nv.cuinfo,"",@"SHT_NOTE"
	.sectionflags	@"SHF_NOTE_NV_CUINFO"
        /*0018*/ 	.short	0x0002
        /*001a*/ 	.short	0x0064
        /*001c*/ 	.short	0x0082
	.zero		2


//--------------------- .nv.info                  --------------------------
	.section	.nv.info,"",@"SHT_CUDA_INFO"
	.align	4


	//----- nvinfo : EIATTR_REGCOUNT
	.align		4
        /*0000*/ 	.byte	0x04, 0x2f
        /*0002*/ 	.short	(.L_1 - .L_0)
	.align		4
.L_0:
        /*0004*/ 	.word	index@(_Z12parallel_addiPiS_S_)
        /*0008*/ 	.word	0x0000000c


	//----- nvinfo : EIATTR_FRAME_SIZE
	.align		4
.L_1:
        /*000c*/ 	.byte	0x04, 0x11
        /*000e*/ 	.short	(.L_3 - .L_2)
	.align		4
.L_2:
        /*0010*/ 	.word	index@(_Z12parallel_addiPiS_S_)
        /*0014*/ 	.word	0x00000000


	//----- nvinfo : EIATTR_REGCOUNT
	.align		4
.L_3:
        /*0018*/ 	.byte	0x04, 0x2f
        /*001a*/ 	.short	(.L_5 - .L_4)
	.align		4
.L_4:
        /*001c*/ 	.word	index@(_Z23parallel_scalar_productiPiS_S_)
        /*0020*/ 	.word	0x0000000c


	//----- nvinfo : EIATTR_FRAME_SIZE
	.align		4
.L_5:
        /*0024*/ 	.byte	0x04, 0x11
        /*0026*/ 	.short	(.L_7 - .L_6)
	.align		4
.L_6:
        /*0028*/ 	.word	index@(_Z23parallel_scalar_productiPiS_S_)
        /*002c*/ 	.word	0x00000000


	//----- nvinfo : EIATTR_MIN_STACK_SIZE
	.align		4
.L_7:
        /*0030*/ 	.byte	0x04, 0x12
        /*0032*/ 	.short	(.L_9 - .L_8)
	.align		4
.L_8:
        /*0034*/ 	.word	index@(_Z23parallel_scalar_productiPiS_S_)
        /*0038*/ 	.word	0x00000000


	//----- nvinfo : EIATTR_MIN_STACK_SIZE
	.align		4
.L_9:
        /*003c*/ 	.byte	0x04, 0x12
        /*003e*/ 	.short	(.L_11 - .L_10)
	.align		4
.L_10:
        /*0040*/ 	.word	index@(_Z12parallel_addiPiS_S_)
        /*0044*/ 	.word	0x00000000
.L_11:


//--------------------- .nv.compat                --------------------------
	.section	.nv.compat,"",@"SHT_CUDA_COMPAT_INFO"
	.align	4
        /*0000*/ 	.byte	0x02, 0x09, 0x00, 0x00, 0x02, 0x02, 0x01, 0x00, 0x02, 0x05, 0x05, 0x00, 0x03, 0x07, 0x01, 0x01
        /*0010*/ 	.byte	0x02, 0x03, 0x00, 0x00, 0x02, 0x06, 0x01, 0x00, 0x04, 0x0b, 0x08, 0x00, 0x09, 0x00, 0x00, 0x00
        /*0020*/ 	.byte	0x00, 0x00, 0x00, 0x00


//--------------------- .nv.info._Z23parallel_scalar_productiPiS_S_ --------------------------
	.section	.nv.info._Z23parallel_scalar_productiPiS_S_,"",@"SHT_CUDA_INFO"
	.sectionflags	@""
	.align	4


	//----- nvinfo : EIATTR_CUDA_API_VERSION
	.align		4
        /*0000*/ 	.byte	0x04, 0x37
        /*0002*/ 	.short	(.L_13 - .L_12)
.L_12:
        /*0004*/ 	.word	0x00000082


	//----- nvinfo : EIATTR_KPARAM_INFO
	.align		4
.L_13:
        /*0008*/ 	.byte	0x04, 0x17
        /*000a*/ 	.short	(.L_15 - .L_14)
.L_14:
        /*000c*/ 	.word	0x00000000
        /*0010*/ 	.short	0x0003
        /*0012*/ 	.short	0x0018
        /*0014*/ 	.byte	0x00, 0xf5, 0x21, 0x00


	//----- nvinfo : EIATTR_KPARAM_INFO
	.align		4
.L_15:
        /*0018*/ 	.byte	0x04, 0x17
        /*001a*/ 	.short	(.L_17 - .L_16)
.L_16:
        /*001c*/ 	.word	0x00000000
        /*0020*/ 	.short	0x0002
        /*0022*/ 	.short	0x0010
        /*0024*/ 	.byte	0x00, 0xf5, 0x21, 0x00


	//----- nvinfo : EIATTR_KPARAM_INFO
	.align		4
.L_17:
        /*0028*/ 	.byte	0x04, 0x17
        /*002a*/ 	.short	(.L_19 - .L_18)
.L_18:
        /*002c*/ 	.word	0x00000000
        /*0030*/ 	.short	0x0001
        /*0032*/ 	.short	0x0008
        /*0034*/ 	.byte	0x00, 0xf5, 0x21, 0x00


	//----- nvinfo : EIATTR_KPARAM_INFO
	.align		4
.L_19:
        /*0038*/ 	.byte	0x04, 0x17
        /*003a*/ 	.short	(.L_21 - .L_20)
.L_20:
        /*003c*/ 	.word	0x00000000
        /*0040*/ 	.short	0x0000
        /*0042*/ 	.short	0x0000
        /*0044*/ 	.byte	0x00, 0xf0, 0x11, 0x00


	//----- nvinfo : EIATTR_SPARSE_MMA_MASK
	.align		4
.L_21:
        /*0048*/ 	.byte	0x03, 0x50
        /*004a*/ 	.short	0x0000


	//----- nvinfo : EIATTR_MAXREG_COUNT
	.align		4
        /*004c*/ 	.byte	0x03, 0x1b
        /*004e*/ 	.short	0x00ff


	//----- nvinfo : EIATTR_MERCURY_ISA_VERSION
	.align		4
        /*0050*/ 	.byte	0x03, 0x5f
        /*0052*/ 	.short	0x0101


	//----- nvinfo : EIATTR_INT_WARP_WIDE_INSTR_OFFSETS
	.align		4
        /*0054*/ 	.byte	0x04, 0x31
        /*0056*/ 	.short	(.L_23 - .L_22)


	//   ....[0]....
.L_22:
        /*0058*/ 	.word	0x00000110


	//   ....[1]....
        /*005c*/ 	.word	0x00000150


	//----- nvinfo : EIATTR_VRC_CTA_INIT_COUNT
	.align		4
.L_23:
        /*0060*/ 	.byte	0x02, 0x4a
	.zero		1
	.zero		1


	//----- nvinfo : EIATTR_EXIT_INSTR_OFFSETS
	.align		4
        /*0064*/ 	.byte	0x04, 0x1c
        /*0066*/ 	.short	(.L_25 - .L_24)


	//   ....[0]....
.L_24:
        /*0068*/ 	.word	0x00000070


	//   ....[1]....
        /*006c*/ 	.word	0x00000180


	//----- nvinfo : EIATTR_CBANK_PARAM_SIZE
	.align		4
.L_25:
        /*0070*/ 	.byte	0x03, 0x19
        /*0072*/ 	.short	0x0020


	//----- nvinfo : EIATTR_PARAM_CBANK
	.align		4
        /*0074*/ 	.byte	0x04, 0x0a
        /*0076*/ 	.short	(.L_27 - .L_26)
	.align		4
.L_26:
        /*0078*/ 	.word	index@(.nv.constant0._Z23parallel_scalar_productiPiS_S_)
        /*007c*/ 	.short	0x0380
        /*007e*/ 	.short	0x0020


	//----- nvinfo : EIATTR_SW_WAR
	.align		4
.L_27:
        /*0080*/ 	.byte	0x04, 0x36
        /*0082*/ 	.short	(.L_29 - .L_28)
.L_28:
        /*0084*/ 	.word	0x00000008
.L_29:


//--------------------- .nv.info._Z12parallel_addiPiS_S_ --------------------------
	.section	.nv.info._Z12parallel_addiPiS_S_,"",@"SHT_CUDA_INFO"
	.sectionflags	@""
	.align	4


	//----- nvinfo : EIATTR_CUDA_API_VERSION
	.align		4
        /*0000*/ 	.byte	0x04, 0x37
        /*0002*/ 	.short	(.L_31 - .L_30)
.L_30:
        /*0004*/ 	.word	0x00000082


	//----- nvinfo : EIATTR_KPARAM_INFO
	.align		4
.L_31:
        /*0008*/ 	.byte	0x04, 0x17
        /*000a*/ 	.short	(.L_33 - .L_32)
.L_32:
        /*000c*/ 	.word	0x00000000
        /*0010*/ 	.short	0x0003
        /*0012*/ 	.short	0x0018
        /*0014*/ 	.byte	0x00, 0xf5, 0x21, 0x00


	//----- nvinfo : EIATTR_KPARAM_INFO
	.align		4
.L_33:
        /*0018*/ 	.byte	0x04, 0x17
        /*001a*/ 	.short	(.L_35 - .L_34)
.L_34:
        /*001c*/ 	.word	0x00000000
        /*0020*/ 	.short	0x0002
        /*0022*/ 	.short	0x0010
        /*0024*/ 	.byte	0x00, 0xf5, 0x21, 0x00


	//----- nvinfo : EIATTR_KPARAM_INFO
	.align		4
.L_35:
        /*0028*/ 	.byte	0x04, 0x17
        /*002a*/ 	.short	(.L_37 - .L_36)
.L_36:
        /*002c*/ 	.word	0x00000000
        /*0030*/ 	.short	0x0001
        /*0032*/ 	.short	0x0008
        /*0034*/ 	.byte	0x00, 0xf5, 0x21, 0x00


	//----- nvinfo : EIATTR_KPARAM_INFO
	.align		4
.L_37:
        /*0038*/ 	.byte	0x04, 0x17
        /*003a*/ 	.short	(.L_39 - .L_38)
.L_38:
        /*003c*/ 	.word	0x00000000
        /*0040*/ 	.short	0x0000
        /*0042*/ 	.short	0x0000
        /*0044*/ 	.byte	0x00, 0xf0, 0x11, 0x00


	//----- nvinfo : EIATTR_SPARSE_MMA_MASK
	.align		4
.L_39:
        /*0048*/ 	.byte	0x03, 0x50
        /*004a*/ 	.short	0x0000


	//----- nvinfo : EIATTR_MAXREG_COUNT
	.align		4
        /*004c*/ 	.byte	0x03, 0x1b
        /*004e*/ 	.short	0x00ff


	//----- nvinfo : EIATTR_MERCURY_ISA_VERSION
	.align		4
        /*0050*/ 	.byte	0x03, 0x5f
        /*0052*/ 	.short	0x0101


	//----- nvinfo : EIATTR_VRC_CTA_INIT_COUNT
	.align		4
        /*0054*/ 	.byte	0x02, 0x4a
	.zero		1
	.zero		1


	//----- nvinfo : EIATTR_EXIT_INSTR_OFFSETS
	.align		4
        /*0058*/ 	.byte	0x04, 0x1c
        /*005a*/ 	.short	(.L_41 - .L_40)


	//   ....[0]....
.L_40:
        /*005c*/ 	.word	0x00000070


	//   ....[1]....
        /*0060*/ 	.word	0x00000130


	//----- nvinfo : EIATTR_CBANK_PARAM_SIZE
	.align		4
.L_41:
        /*0064*/ 	.byte	0x03, 0x19
        /*0066*/ 	.short	0x0020


	//----- nvinfo : EIATTR_PARAM_CBANK
	.align		4
        /*0068*/ 	.byte	0x04, 0x0a
        /*006a*/ 	.short	(.L_43 - .L_42)
	.align		4
.L_42:
        /*006c*/ 	.word	index@(.nv.constant0._Z12parallel_addiPiS_S_)
        /*0070*/ 	.short	0x0380
        /*0072*/ 	.short	0x0020


	//----- nvinfo : EIATTR_SW_WAR
	.align		4
.L_43:
        /*0074*/ 	.byte	0x04, 0x36
        /*0076*/ 	.short	(.L_45 - .L_44)
.L_44:
        /*0078*/ 	.word	0x00000008
.L_45:


//--------------------- .nv.callgraph             --------------------------
	.section	.nv.callgraph,"",@"SHT_CUDA_CALLGRAPH"
	.align	4
	.sectionentsize	8
	.align		4
        /*0000*/ 	.word	0x00000000
	.align		4
        /*0004*/ 	.word	0xffffffff
	.align		4
        /*0008*/ 	.word	0x00000000
	.align		4
        /*000c*/ 	.word	0xfffffffe
	.align		4
        /*0010*/ 	.word	0x00000000
	.align		4
        /*0014*/ 	.word	0xfffffffd
	.align		4
        /*0018*/ 	.word	0x00000000
	.align		4
        /*001c*/ 	.word	0xfffffffc


//--------------------- .text._Z23parallel_scalar_productiPiS_S_ --------------------------
	.section	.text._Z23parallel_scalar_productiPiS_S_,"ax",@progbits
	.align	128
        .global         _Z23parallel_scalar_productiPiS_S_
        .type           _Z23parallel_scalar_productiPiS_S_,@function
        .size           _Z23parallel_scalar_productiPiS_S_,(.L_x_2 - _Z23parallel_scalar_productiPiS_S_)
        .other          _Z23parallel_scalar_productiPiS_S_,@"STO_CUDA_ENTRY STV_DEFAULT"
_Z23parallel_scalar_productiPiS_S_:
.text._Z23parallel_scalar_productiPiS_S_:
[----:B------:R-:W-:Y:S01]  /*0000*/  LDC R1, c[0x0][0x37c] ;  /* 0x0000df00ff017b82 */ /* 0x000fe20000000800 */
[----:B------:R-:W0:Y:S07]  /*0010*/  S2R R0, SR_TID.X ;  /* 0x0000000000007919 */ /* 0x000e2e0000002100 */
[----:B------:R-:W0:Y:S01]  /*0020*/  S2UR UR4, SR_CTAID.X ;  /* 0x00000000000479c3 */ /* 0x000e220000002500 */
[----:B------:R-:W1:Y:S07]  /*0030*/  LDCU UR5, c[0x0][0x380] ;  /* 0x00007000ff0577ac */ /* 0x000e6e0008000800 */
[----:B------:R-:W0:Y:S02]  /*0040*/  LDC R7, c[0x0][0x360] ;  /* 0x0000d800ff077b82 */ /* 0x000e240000000800 */
[----:B0-----:R-:W-:-:S05]  /*0050*/  IMAD R7, R7, UR4, R0 ;  /* 0x0000000407077c24 */ /* 0x001fca000f8e0200 */
[----:B-1----:R-:W-:-:S13]  /*0060*/  ISETP.GE.AND P0, PT, R7, UR5, PT ;  /* 0x0000000507007c0c */ /* 0x002fda000bf06270 */
[----:B------:R-:W-:Y:S05]  /*0070*/  @P0 EXIT ;  /* 0x000000000000094d */ /* 0x000fea0003800000 */
[----:B------:R-:W0:Y:S01]  /*0080*/  LDC.64 R2, c[0x0][0x388] ;  /* 0x0000e200ff027b82 */ /* 0x000e220000000a00 */
[----:B------:R-:W1:Y:S07]  /*0090*/  LDCU.64 UR6, c[0x0][0x358] ;  /* 0x00006b00ff0677ac */ /* 0x000e6e0008000a00 */
[----:B------:R-:W2:Y:S01]  /*00a0*/  LDC.64 R4, c[0x0][0x390] ;  /* 0x0000e400ff047b82 */ /* 0x000ea20000000a00 */
[----:B0-----:R-:W-:-:S06]  /*00b0*/  IMAD.WIDE R2, R7, 0x4, R2 ;  /* 0x0000000407027825 */ /* 0x001fcc00078e0202 */
[----:B-1----:R-:W3:Y:S01]  /*00c0*/  LDG.E R2, desc[UR6][R2.64] ;  /* 0x0000000602027981 */ /* 0x002ee2000c1e1900 */
[----:B--2---:R-:W-:-:S06]  /*00d0*/  IMAD.WIDE R4, R7, 0x4, R4 ;  /* 0x0000000407047825 */ /* 0x004fcc00078e0204 */
[----:B------:R-:W3:Y:S01]  /*00e0*/  LDG.E R5, desc[UR6][R4.64] ;  /* 0x0000000604057981 */ /* 0x000ee2000c1e1900 */
[----:B------:R-:W0:Y:S01]  /*00f0*/  S2R R8, SR_LANEID ;  /* 0x0000000000087919 */ /* 0x000e220000000000 */
[----:B------:R-:W1:Y:S01]  /*0100*/  LDC.64 R6, c[0x0][0x398] ;  /* 0x0000e600ff067b82 */ /* 0x000e620000000a00 */
[----:B------:R-:W-:Y:S02]  /*0110*/  VOTEU.ANY UR4, UPT, PT ;  /* 0x0000000000047886 */ /* 0x000fe400038e0100 */
[----:B------:R-:W-:-:S06]  /*0120*/  UFLO.U32 UR4, UR4 ;  /* 0x00000004000472bd */ /* 0x000fcc00080e0000 */
[----:B0-----:R-:W-:Y:S01]  /*0130*/  ISETP.EQ.U32.AND P0, PT, R8, UR4, PT ;  /* 0x0000000408007c0c */ /* 0x001fe2000bf02070 */
[----:B---3--:R-:W-:-:S04]  /*0140*/  IMAD R0, R2, R5, RZ ;  /* 0x0000000502007224 */ /* 0x008fc800078e02ff */
[----:B------:R-:W0:Y:S02]  /*0150*/  REDUX.SUM UR5, R0 ;  /* 0x00000000000573c4 */ /* 0x000e24000000c000 */
[----:B0-----:R-:W-:-:S06]  /*0160*/  MOV R9, UR5 ;  /* 0x0000000500097c02 */ /* 0x001fcc0008000f00 */
[----:B-1----:R-:W-:Y:S01]  /*0170*/  @P0 REDG.E.ADD.STRONG.GPU desc[UR6][R6.64], R9 ;  /* 0x000000090600098e */ /* 0x002fe2000c12e106 */
[----:B------:R-:W-:Y:S05]  /*0180*/  EXIT ;  /* 0x000000000000794d */ /* 0x000fea0003800000 */
.L_x_0:
[----:B------:R-:W-:-:S00]  /*0190*/  BRA `(.L_x_0) ;  /* 0xfffffffc00fc7947 */ /* 0x000fc0000383ffff */
[----:B------:R-:W-:-:S00]  /*01a0*/  NOP ;  /* 0x0000000000007918 */ /* 0x000fc00000000000 */
        /* <DEDUP_REMOVED lines=13> */
.L_x_2:


//--------------------- .text._Z12parallel_addiPiS_S_ --------------------------
	.section	.text._Z12parallel_addiPiS_S_,"ax",@progbits
	.align	128
        .global         _Z12parallel_addiPiS_S_
        .type           _Z12parallel_addiPiS_S_,@function
        .size           _Z12parallel_addiPiS_S_,(.L_x_3 - _Z12parallel_addiPiS_S_)
        .other          _Z12parallel_addiPiS_S_,@"STO_CUDA_ENTRY STV_DEFAULT"
_Z12parallel_addiPiS_S_:
.text._Z12parallel_addiPiS_S_:
        /* <DEDUP_REMOVED lines=10> */
[----:B------:R-:W2:Y:S08]  /*00a0*/  LDC.64 R4, c[0x0][0x390] ;  /* 0x0000e400ff047b82 */ /* 0x000eb00000000a00 */
[----:B------:R-:W3:Y:S01]  /*00b0*/  LDC.64 R6, c[0x0][0x398] ;  /* 0x0000e600ff067b82 */ /* 0x000ee20000000a00 */
[----:B0-----:R-:W-:-:S06]  /*00c0*/  IMAD.WIDE R2, R9, 0x4, R2 ;  /* 0x0000000409027825 */ /* 0x001fcc00078e0202 */
[----:B-1----:R-:W4:Y:S01]  /*00d0*/  LDG.E R2, desc[UR4][R2.64] ;  /* 0x0000000402027981 */ /* 0x002f22000c1e1900 */
[----:B--2---:R-:W-:-:S06]  /*00e0*/  IMAD.WIDE R4, R9, 0x4, R4 ;  /* 0x0000000409047825 */ /* 0x004fcc00078e0204 */
[----:B------:R-:W4:Y:S01]  /*00f0*/  LDG.E R5, desc[UR4][R4.64] ;  /* 0x0000000404057981 */ /* 0x000f22000c1e1900 */
[----:B---3--:R-:W-:Y:S01]  /*0100*/  IMAD.WIDE R6, R9, 0x4, R6 ;  /* 0x0000000409067825 */ /* 0x008fe200078e0206 */
[----:B----4-:R-:W-:-:S05]  /*0110*/  IADD3 R9, PT, PT, R2, R5, RZ ;  /* 0x0000000502097210 */ /* 0x010fca0007ffe0ff */
[----:B------:R-:W-:Y:S01]  /*0120*/  STG.E desc[UR4][R6.64], R9 ;  /* 0x0000000906007986 */ /* 0x000fe2000c101904 */
[----:B------:R-:W-:Y:S05]  /*0130*/  EXIT ;  /* 0x000000000000794d */ /* 0x000fea0003800000 */
.L_x_1:
        /* <DEDUP_REMOVED lines=12> */
.L_x_3:


//--------------------- .nv.shared.reserved.0     --------------------------
	.section	.nv.shared.reserved.0,"aw",@nobits
	.weak		__nv_reservedSMEM_offset_0_alias
	.size		__nv_reservedSMEM_offset_0_alias, 0, 64
	.other		__nv_reservedSMEM_offset_0_alias,@"STO_CUDA_RESERVED_SHARED STV_DEFAULT"
__nv_reservedSMEM_offset_0_alias:
	.zero		0
	.zero		64


//--------------------- .nv.constant0._Z23parallel_scalar_productiPiS_S_ --------------------------
	.section	.nv.constant0._Z23parallel_scalar_productiPiS_S_,"a",@progbits
	.sectionflags	@""
	.align	4
.nv.constant0._Z23parallel_scalar_productiPiS_S_:
	.zero		928


//--------------------- .nv.constant0._Z12parallel_addiPiS_S_ --------------------------
	.section	.nv.constant0._Z12parallel_addiPiS_S_,"a",@progbits
	.sectionflags	@""
	.align	4
.nv.constant0._Z12parallel_addiPiS_S_:
	.zero		928


//--------------------- SYMBOLS --------------------------

	.type		.nv.reservedSmem.offset0,@object
	.size		.nv.reservedSmem.offset0,0x4
